	.headerflags	@"EF_CUDA_TEXMODE_UNIFIED EF_CUDA_64BIT_ADDRESS EF_CUDA_ACCELERATORS EF_CUDA_SM90 EF_CUDA_VIRTUAL_SM(EF_CUDA_SM90)"
	.elftype	@"ET_EXEC"


//--------------------- .nv.info                  --------------------------
	.section	.nv.info,"",@"SHT_CUDA_INFO"
	.align	4


	//----- nvinfo : EIATTR_REGCOUNT
	.align		4
        /*0000*/ 	.byte	0x04, 0x2f
        /*0002*/ 	.short	(.L_3 - .L_2)
	.align		4
.L_2:
        /*0004*/ 	.word	index@(triton_poi_fused__native_batch_norm_legit_no_training_relu_11)
        /*0008*/ 	.word	0x00000011


	//----- nvinfo : EIATTR_MIN_STACK_SIZE
	.align		4
.L_3:
        /*000c*/ 	.byte	0x04, 0x12
        /*000e*/ 	.short	(.L_5 - .L_4)
	.align		4
.L_4:
        /*0010*/ 	.word	index@(triton_poi_fused__native_batch_norm_legit_no_training_relu_11)
        /*0014*/ 	.word	0x00000000


	//----- nvinfo : EIATTR_FRAME_SIZE
	.align		4
.L_5:
        /*0018*/ 	.byte	0x04, 0x11
        /*001a*/ 	.short	(.L_7 - .L_6)
	.align		4
.L_6:
        /*001c*/ 	.word	index@(triton_poi_fused__native_batch_norm_legit_no_training_relu_11)
        /*0020*/ 	.word	0x00000000


	//----- nvinfo : EIATTR_MIN_STACK_SIZE
	.align		4
.L_7:
        /*0024*/ 	.byte	0x04, 0x12
        /*0026*/ 	.short	(.L_9 - .L_8)
	.align		4
.L_8:
        /*0028*/ 	.word	index@(triton_poi_fused__native_batch_norm_legit_no_training_relu_11)
        /*002c*/ 	.word	0x00000000
.L_9:


//--------------------- .nv.info.triton_poi_fused__native_batch_norm_legit_no_training_relu_11 --------------------------
	.section	.nv.info.triton_poi_fused__native_batch_norm_legit_no_training_relu_11,"",@"SHT_CUDA_INFO"
	.sectionflags	@""
	.align	4


	//----- nvinfo : EIATTR_CUDA_API_VERSION
	.align		4
        /*0000*/ 	.byte	0x04, 0x37
        /*0002*/ 	.short	(.L_11 - .L_10)
.L_10:
        /*0004*/ 	.word	0x0000007c


	//----- nvinfo : EIATTR_KPARAM_INFO
	.align		4
.L_11:
        /*0008*/ 	.byte	0x04, 0x17
        /*000a*/ 	.short	(.L_13 - .L_12)
.L_12:
        /*000c*/ 	.word	0x00000000
        /*0010*/ 	.short	0x0006
        /*0012*/ 	.short	0x0030
        /*0014*/ 	.byte	0x00, 0xf0, 0x11, 0x00


	//----- nvinfo : EIATTR_KPARAM_INFO
	.align		4
.L_13:
        /*0018*/ 	.byte	0x04, 0x17
        /*001a*/ 	.short	(.L_15 - .L_14)
.L_14:
        /*001c*/ 	.word	0x00000000
        /*0020*/ 	.short	0x0005
        /*0022*/ 	.short	0x0028
        /*0024*/ 	.byte	0x00, 0xf4, 0x21, 0x00


	//----- nvinfo : EIATTR_KPARAM_INFO
	.align		4
.L_15:
        /*0028*/ 	.byte	0x04, 0x17
        /*002a*/ 	.short	(.L_17 - .L_16)
.L_16:
        /*002c*/ 	.word	0x00000000
        /*0030*/ 	.short	0x0004
        /*0032*/ 	.short	0x0020
        /*0034*/ 	.byte	0x00, 0xf4, 0x21, 0x00


	//----- nvinfo : EIATTR_KPARAM_INFO
	.align		4
.L_17:
        /*0038*/ 	.byte	0x04, 0x17
        /*003a*/ 	.short	(.L_19 - .L_18)
.L_18:
        /*003c*/ 	.word	0x00000000
        /*0040*/ 	.short	0x0003
        /*0042*/ 	.short	0x0018
        /*0044*/ 	.byte	0x00, 0xf4, 0x21, 0x00


	//----- nvinfo : EIATTR_KPARAM_INFO
	.align		4
.L_19:
        /*0048*/ 	.byte	0x04, 0x17
        /*004a*/ 	.short	(.L_21 - .L_20)
.L_20:
        /*004c*/ 	.word	0x00000000
        /*0050*/ 	.short	0x0002
        /*0052*/ 	.short	0x0010
        /*0054*/ 	.byte	0x00, 0xf4, 0x21, 0x00


	//----- nvinfo : EIATTR_KPARAM_INFO
	.align		4
.L_21:
        /*0058*/ 	.byte	0x04, 0x17
        /*005a*/ 	.short	(.L_23 - .L_22)
.L_22:
        /*005c*/ 	.word	0x00000000
        /*0060*/ 	.short	0x0001
        /*0062*/ 	.short	0x0008
        /*0064*/ 	.byte	0x00, 0xf4, 0x21, 0x00


	//----- nvinfo : EIATTR_KPARAM_INFO
	.align		4
.L_23:
        /*0068*/ 	.byte	0x04, 0x17
        /*006a*/ 	.short	(.L_25 - .L_24)
.L_24:
        /*006c*/ 	.word	0x00000000
        /*0070*/ 	.short	0x0000
        /*0072*/ 	.short	0x0000
        /*0074*/ 	.byte	0x00, 0xf4, 0x21, 0x00


	//----- nvinfo : EIATTR_SPARSE_MMA_MASK
	.align		4
.L_25:
        /*0078*/ 	.byte	0x03, 0x50
        /*007a*/ 	.short	0x0000


	//----- nvinfo : EIATTR_MAXREG_COUNT
	.align		4
        /*007c*/ 	.byte	0x03, 0x1b
        /*007e*/ 	.short	0x00ff


	//----- nvinfo : EIATTR_EXIT_INSTR_OFFSETS
	.align		4
        /*0080*/ 	.byte	0x04, 0x1c
        /*0082*/ 	.short	(.L_27 - .L_26)


	//   ....[0]....
.L_26:
        /*0084*/ 	.word	0x00000350


	//----- nvinfo : EIATTR_REQNTID
	.align		4
.L_27:
        /*0088*/ 	.byte	0x04, 0x10
        /*008a*/ 	.short	(.L_29 - .L_28)
.L_28:
        /*008c*/ 	.word	0x00000080
        /*0090*/ 	.word	0x00000001
        /*0094*/ 	.word	0x00000001


	//----- nvinfo : EIATTR_CBANK_PARAM_SIZE
	.align		4
.L_29:
        /*0098*/ 	.byte	0x03, 0x19
        /*009a*/ 	.short	0x0034


	//----- nvinfo : EIATTR_PARAM_CBANK
	.align		4
        /*009c*/ 	.byte	0x04, 0x0a
        /*009e*/ 	.short	(.L_31 - .L_30)
	.align		4
.L_30:
        /*00a0*/ 	.word	index@(.nv.constant0.triton_poi_fused__native_batch_norm_legit_no_training_relu_11)
        /*00a4*/ 	.short	0x0210
        /*00a6*/ 	.short	0x0034


	//----- nvinfo : EIATTR_SW_WAR
	.align		4
.L_31:
        /*00a8*/ 	.byte	0x04, 0x36
        /*00aa*/ 	.short	(.L_33 - .L_32)
.L_32:
        /*00ac*/ 	.word	0x00000008
.L_33:


//--------------------- .nv.callgraph             --------------------------
	.section	.nv.callgraph,"",@"SHT_CUDA_CALLGRAPH"
	.align	4
	.sectionentsize	8
	.align		4
        /*0000*/ 	.word	0x00000000
	.align		4
        /*0004*/ 	.word	0xffffffff
	.align		4
        /*0008*/ 	.word	0x00000000
	.align		4
        /*000c*/ 	.word	0xfffffffe
	.align		4
        /*0010*/ 	.word	0x00000000
	.align		4
        /*0014*/ 	.word	0xfffffffd
	.align		4
        /*0018*/ 	.word	0x00000000
	.align		4
        /*001c*/ 	.word	0xfffffffc


//--------------------- .nv.constant4             --------------------------
	.section	.nv.constant4,"a",@progbits
	.align	8
	.align		8
.nv.constant4:
        /*0000*/ 	.dword	_$_str
	.align		8
        /*0008*/ 	.dword	_$_str_$_2


//--------------------- .text.triton_poi_fused__native_batch_norm_legit_no_training_relu_11 --------------------------
	.section	.text.triton_poi_fused__native_batch_norm_legit_no_training_relu_11,"ax",@progbits
	.align	128
        .global         triton_poi_fused__native_batch_norm_legit_no_training_relu_11
        .type           triton_poi_fused__native_batch_norm_legit_no_training_relu_11,@function
        .size           triton_poi_fused__native_batch_norm_legit_no_training_relu_11,(.L_x_1 - triton_poi_fused__native_batch_norm_legit_no_training_relu_11)
        .other          triton_poi_fused__native_batch_norm_legit_no_training_relu_11,@"STO_CUDA_ENTRY STV_DEFAULT"
triton_poi_fused__native_batch_norm_legit_no_training_relu_11:
.text.triton_poi_fused__native_batch_norm_legit_no_training_relu_11:
[----:B------:R-:W-:Y:S01]  /*0000*/  LDC R1, c[0x0][0x28] ;  /* 0x00000a00ff017b82 */ /* 0x000fe20000000800 */
[----:B------:R-:W1:Y:S07]  /*0010*/  S2R R0, SR_TID.X ;  /* 0x0000000000007919 */ /* 0x000e6e0000002100 */
[----:B------:R-:W2:Y:S01]  /*0020*/  LDC.64 R6, c[0x0][0x220] ;  /* 0x00008800ff067b82 */ /* 0x000ea20000000a00 */
[----:B------:R-:W-:Y:S01]  /*0030*/  ULDC.64 UR4, c[0x0][0x208] ;  /* 0x0000820000047ab9 */ /* 0x000fe20000000a00 */
[----:B------:R-:W3:Y:S06]  /*0040*/  S2R R5, SR_CTAID.X ;  /* 0x0000000000057919 */ /* 0x000eec0000002500 */
[----:B------:R-:W4:Y:S08]  /*0050*/  LDC.64 R8, c[0x0][0x228] ;  /* 0x00008a00ff087b82 */ /* 0x000f300000000a00 */
[----:B------:R-:W5:Y:S01]  /*0060*/  LDC.64 R10, c[0x0][0x230] ;  /* 0x00008c00ff0a7b82 */ /* 0x000f620000000a00 */
[----:B-1----:R-:W-:-:S02]  /*0070*/  SHF.L.U32 R0, R0, 0x1, RZ ;  /* 0x0000000100007819 */ /* 0x002fc400000006ff */
[----:B---3--:R-:W-:Y:S02]  /*0080*/  SHF.R.S32.HI R3, RZ, 0x17, R5 ;  /* 0x00000017ff037819 */ /* 0x008fe40000011405 */
[----:B------:R-:W-:Y:S02]  /*0090*/  LOP3.LUT R0, R0, 0xfe, RZ, 0xc0, !PT ;  /* 0x000000fe00007812 */ /* 0x000fe400078ec0ff */
[----:B------:R-:W-:Y:S02]  /*00a0*/  SGXT R3, R3, 0x1 ;  /* 0x000000010303781a */ /* 0x000fe40000000200 */
[----:B------:R-:W-:Y:S02]  /*00b0*/  LEA R0, R5, R0, 0x8 ;  /* 0x0000000005007211 */ /* 0x000fe400078e40ff */
[----:B------:R-:W1:Y:S02]  /*00c0*/  LDC.64 R4, c[0x0][0x218] ;  /* 0x00008600ff047b82 */ /* 0x000e640000000a00 */
[----:B------:R-:W-:-:S04]  /*00d0*/  LEA.HI R3, R3, R0, RZ, 0x6 ;  /* 0x0000000003037211 */ /* 0x000fc800078f30ff */
[----:B------:R-:W-:-:S04]  /*00e0*/  SHF.R.S32.HI R3, RZ, 0x6, R3 ;  /* 0x00000006ff037819 */ /* 0x000fc80000011403 */
[----:B------:R-:W-:-:S04]  /*00f0*/  LEA.HI R2, R3, R3, RZ, 0x7 ;  /* 0x0000000303027211 */ /* 0x000fc800078f38ff */
[----:B------:R-:W-:-:S04]  /*0100*/  LOP3.LUT R2, R2, 0xffffff80, RZ, 0xc0, !PT ;  /* 0xffffff8002027812 */ /* 0x000fc800078ec0ff */
[----:B------:R-:W-:Y:S02]  /*0110*/  IADD3 R13, R3, -R2, RZ ;  /* 0x80000002030d7210 */ /* 0x000fe40007ffe0ff */
[----:B------:R-:W3:Y:S03]  /*0120*/  LDC.64 R2, c[0x0][0x210] ;  /* 0x00008400ff027b82 */ /* 0x000ee60000000a00 */
[----:B--2---:R-:W-:-:S06]  /*0130*/  IMAD.WIDE R6, R13, 0x4, R6 ;  /* 0x000000040d067825 */ /* 0x004fcc00078e0206 */
[----:B------:R-:W2:Y:S01]  /*0140*/  LDG.E.EL R6, desc[UR4][R6.64] ;  /* 0x0000000406067981 */ /* 0x000ea2000c2e1900 */
[----:B-1----:R-:W-:-:S05]  /*0150*/  IMAD.WIDE R4, R13, 0x4, R4 ;  /* 0x000000040d047825 */ /* 0x002fca00078e0204 */
[----:B------:R1:W2:Y:S01]  /*0160*/  LDG.E.EL R12, desc[UR4][R4.64] ;  /* 0x00000004040c7981 */ /* 0x0002a2000c2e1900 */
[----:B---3--:R-:W-:Y:S01]  /*0170*/  IMAD.WIDE R2, R0, 0x4, R2 ;  /* 0x0000000400027825 */ /* 0x008fe200078e0202 */
[----:B------:R-:W-:Y:S01]  /*0180*/  HFMA2.MMA R14, -RZ, RZ, 1.625, 0 ;  /* 0x3e800000ff0e7435 */ /* 0x000fe200000001ff */
[----:B-1----:R-:W1:Y:S04]  /*0190*/  LDC.64 R4, c[0x0][0x238] ;  /* 0x00008e00ff047b82 */ /* 0x002e680000000a00 */
[----:B------:R-:W3:Y:S01]  /*01a0*/  LDG.E.64 R2, desc[UR4][R2.64] ;  /* 0x0000000402027981 */ /* 0x000ee2000c1e1b00 */
[----:B----4-:R-:W-:-:S04]  /*01b0*/  IMAD.WIDE R8, R13, 0x4, R8 ;  /* 0x000000040d087825 */ /* 0x010fc800078e0208 */
[----:B-----5:R-:W-:Y:S02]  /*01c0*/  IMAD.WIDE R10, R13, 0x4, R10 ;  /* 0x000000040d0a7825 */ /* 0x020fe400078e020a */
[----:B------:R-:W4:Y:S04]  /*01d0*/  LDG.E.EL R8, desc[UR4][R8.64] ;  /* 0x0000000408087981 */ /* 0x000f28000c2e1900 */
[----:B------:R-:W4:Y:S01]  /*01e0*/  LDG.E.EL R11, desc[UR4][R10.64] ;  /* 0x000000040a0b7981 */ /* 0x000f22000c2e1900 */
[----:B-1----:R-:W-:-:S04]  /*01f0*/  IMAD.WIDE R4, R0, 0x4, R4 ;  /* 0x0000000400047825 */ /* 0x002fc800078e0204 */
[----:B--2---:R-:W-:-:S04]  /*0200*/  FADD R6, R6, 0.0010000000474974513054 ;  /* 0x3a83126f06067421 */ /* 0x004fc80000000000 */
[----:B------:R-:W1:Y:S02]  /*0210*/  MUFU.SQRT R7, R6 ;  /* 0x0000000600077308 */ /* 0x000e640000002000 */
[C---:B-1----:R-:W-:Y:S02]  /*0220*/  FSETP.GT.AND P0, PT, R7.reuse, 8.50705917302346158658e+37, PT ;  /* 0x7e8000000700780b */ /* 0x042fe40003f04000 */
[----:B------:R-:W-:-:S11]  /*0230*/  FSETP.GEU.AND P1, PT, R7, 1.175494350822287508e-38, PT ;  /* 0x008000000700780b */ /* 0x000fd60003f2e000 */
[----:B------:R-:W-:-:S04]  /*0240*/  @P0 FMUL R7, R7, 0.25 ;  /* 0x3e80000007070820 */ /* 0x000fc80000400000 */
[----:B------:R-:W-:-:S06]  /*0250*/  @!P1 FMUL R7, R7, 16777216 ;  /* 0x4b80000007079820 */ /* 0x000fcc0000400000 */
[----:B------:R-:W1:Y:S01]  /*0260*/  MUFU.RCP R7, R7 ;  /* 0x0000000700077308 */ /* 0x000e620000001000 */
[----:B------:R-:W-:Y:S01]  /*0270*/  FSEL R14, R14, 1, P0 ;  /* 0x3f8000000e0e7808 */ /* 0x000fe20000000000 */
[----:B---3--:R-:W-:-:S04]  /*0280*/  FADD R2, R2, -R12 ;  /* 0x8000000c02027221 */ /* 0x008fc80000000000 */
[----:B------:R-:W-:Y:S01]  /*0290*/  @!P1 FMUL R14, R14, 16777216 ;  /* 0x4b8000000e0e9820 */ /* 0x000fe20000400000 */
[----:B------:R-:W-:-:S03]  /*02a0*/  FADD R3, R3, -R12 ;  /* 0x8000000c03037221 */ /* 0x000fc60000000000 */
[----:B-1----:R-:W-:-:S04]  /*02b0*/  FMUL R14, R7, R14 ;  /* 0x0000000e070e7220 */ /* 0x002fc80000400000 */
[-C--:B------:R-:W-:Y:S01]  /*02c0*/  FMUL R2, R2, R14.reuse ;  /* 0x0000000e02027220 */ /* 0x080fe20000400000 */
[----:B------:R-:W-:-:S03]  /*02d0*/  FMUL R14, R3, R14 ;  /* 0x0000000e030e7220 */ /* 0x000fc60000400000 */
[C-C-:B----4-:R-:W-:Y:S01]  /*02e0*/  FFMA R2, R8.reuse, R2, R11.reuse ;  /* 0x0000000208027223 */ /* 0x150fe2000000000b */
[----:B------:R-:W-:-:S04]  /*02f0*/  FFMA R14, R8, R14, R11 ;  /* 0x0000000e080e7223 */ /* 0x000fc8000000000b */
[----:B------:R-:W-:Y:S02]  /*0300*/  FSETP.GEU.AND P0, PT, R2, RZ, PT ;  /* 0x000000ff0200720b */ /* 0x000fe40003f0e000 */
[----:B------:R-:W-:Y:S02]  /*0310*/  FSETP.GEU.AND P1, PT, R14, RZ, PT ;  /* 0x000000ff0e00720b */ /* 0x000fe40003f2e000 */
[----:B------:R-:W-:Y:S02]  /*0320*/  FSEL R2, R2, RZ, P0 ;  /* 0x000000ff02027208 */ /* 0x000fe40000000000 */
[----:B------:R-:W-:-:S05]  /*0330*/  FSEL R3, R14, RZ, P1 ;  /* 0x000000ff0e037208 */ /* 0x000fca0000800000 */
[----:B------:R-:W-:Y:S01]  /*0340*/  STG.E.64 desc[UR4][R4.64], R2 ;  /* 0x0000000204007986 */ /* 0x000fe2000c101b04 */
[----:B------:R-:W-:Y:S05]  /*0350*/  EXIT ;  /* 0x000000000000794d */ /* 0x000fea0003800000 */
.L_x_0:
[----:B------:R-:W-:-:S00]  /*0360*/  BRA `(.L_x_0) ;  /* 0xfffffffc00fc7947 */ /* 0x000fc0000383ffff */
[----:B------:R-:W-:-:S00]  /*0370*/  NOP ;  /* 0x0000000000007918 */ /* 0x000fc00000000000 */
        /* <DEDUP_REMOVED lines=8> */
.L_x_1:


//--------------------- .nv.global.init           --------------------------
	.section	.nv.global.init,"aw",@progbits
.nv.global.init:
	.type		_$_str,@object
	.size		_$_str,(_$_str_$_2 - _$_str)
_$_str:
        /*0000*/ 	.byte	0x5f, 0x5f, 0x43, 0x55, 0x44, 0x41, 0x5f, 0x46, 0x54, 0x5a, 0x00
	.type		_$_str_$_2,@object
	.size		_$_str_$_2,(.L_1 - _$_str_$_2)
_$_str_$_2:
        /*000b*/ 	.byte	0x5f, 0x5f, 0x43, 0x55, 0x44, 0x41, 0x5f, 0x50, 0x52, 0x45, 0x43, 0x5f, 0x53, 0x51, 0x52, 0x54
        /*001b*/ 	.byte	0x00
.L_1:


//--------------------- .nv.constant0.triton_poi_fused__native_batch_norm_legit_no_training_relu_11 --------------------------
	.section	.nv.constant0.triton_poi_fused__native_batch_norm_legit_no_training_relu_11,"a",@progbits
	.sectionflags	@""
	.align	4
.nv.constant0.triton_poi_fused__native_batch_norm_legit_no_training_relu_11:
	.zero		580
